//
// Generated by NVIDIA NVVM Compiler
//
// Compiler Build ID: CL-36424714
// Cuda compilation tools, release 13.0, V13.0.88
// Based on NVVM 20.0.0
//

.version 9.0
.target sm_100
.address_size 64

	// .globl	_Z20ex3_1D_block_1D_gridPi
.extern .func  (.param .b32 func_retval0) vprintf
(
	.param .b64 vprintf_param_0,
	.param .b64 vprintf_param_1
)
;
.global .align 1 .b8 $str[24] = {32, 86, 97, 108, 117, 101, 32, 58, 32, 37, 100, 44, 32, 103, 105, 100, 32, 58, 32, 37, 100, 32, 10};

.visible .entry _Z20ex3_1D_block_1D_gridPi(
	.param .u64 .ptr .align 1 _Z20ex3_1D_block_1D_gridPi_param_0
)
{
	.local .align 8 .b8 	__local_depot0[8];
	.reg .b64 	%SP;
	.reg .b64 	%SPL;
	.reg .b32 	%r<8>;
	.reg .b64 	%rd<9>;

	mov.u64 	%SPL, __local_depot0;
	cvta.local.u64 	%SP, %SPL;
	ld.param.u64 	%rd1, [_Z20ex3_1D_block_1D_gridPi_param_0];
	cvta.to.global.u64 	%rd2, %rd1;
	add.u64 	%rd3, %SP, 0;
	add.u64 	%rd4, %SPL, 0;
	mov.u32 	%r1, %tid.x;
	mov.u32 	%r2, %ctaid.x;
	mov.u32 	%r3, %ntid.x;
	mad.lo.s32 	%r4, %r2, %r3, %r1;
	mul.wide.s32 	%rd5, %r4, 4;
	add.s64 	%rd6, %rd2, %rd5;
	ld.global.u32 	%r5, [%rd6];
	st.local.v2.u32 	[%rd4], {%r5, %r4};
	mov.u64 	%rd7, $str;
	cvta.global.u64 	%rd8, %rd7;
	{ // callseq 0, 0
	.param .b64 param0;
	st.param.b64 	[param0], %rd8;
	.param .b64 param1;
	st.param.b64 	[param1], %rd3;
	.param .b32 retval0;
	call.uni (retval0), 
	vprintf, 
	(
	param0, 
	param1
	);
	ld.param.b32 	%r6, [retval0];
	} // callseq 0
	ret;

}
	// .globl	_Z20ex3_2D_block_1D_gridPi
.visible .entry _Z20ex3_2D_block_1D_gridPi(
	.param .u64 .ptr .align 1 _Z20ex3_2D_block_1D_gridPi_param_0
)
{
	.local .align 8 .b8 	__local_depot1[8];
	.reg .b64 	%SP;
	.reg .b64 	%SPL;
	.reg .b32 	%r<11>;
	.reg .b64 	%rd<9>;

	mov.u64 	%SPL, __local_depot1;
	cvta.local.u64 	%SP, %SPL;
	ld.param.u64 	%rd1, [_Z20ex3_2D_block_1D_gridPi_param_0];
	cvta.to.global.u64 	%rd2, %rd1;
	add.u64 	%rd3, %SP, 0;
	add.u64 	%rd4, %SPL, 0;
	mov.u32 	%r1, %tid.x;
	mov.u32 	%r2, %tid.y;
	mov.u32 	%r3, %ntid.x;
	mov.u32 	%r4, %ctaid.x;
	mov.u32 	%r5, %ntid.y;
	mad.lo.s32 	%r6, %r5, %r4, %r2;
	mad.lo.s32 	%r7, %r6, %r3, %r1;
	mul.wide.s32 	%rd5, %r7, 4;
	add.s64 	%rd6, %rd2, %rd5;
	ld.global.u32 	%r8, [%rd6];
	st.local.v2.u32 	[%rd4], {%r8, %r7};
	mov.u64 	%rd7, $str;
	cvta.global.u64 	%rd8, %rd7;
	{ // callseq 1, 0
	.param .b64 param0;
	st.param.b64 	[param0], %rd8;
	.param .b64 param1;
	st.param.b64 	[param1], %rd3;
	.param .b32 retval0;
	call.uni (retval0), 
	vprintf, 
	(
	param0, 
	param1
	);
	ld.param.b32 	%r9, [retval0];
	} // callseq 1
	ret;

}
	// .globl	_Z20ex3_3D_block_1D_gridPi
.visible .entry _Z20ex3_3D_block_1D_gridPi(
	.param .u64 .ptr .align 1 _Z20ex3_3D_block_1D_gridPi_param_0
)
{
	.local .align 8 .b8 	__local_depot2[8];
	.reg .b64 	%SP;
	.reg .b64 	%SPL;
	.reg .b32 	%r<11>;
	.reg .b64 	%rd<9>;

	mov.u64 	%SPL, __local_depot2;
	cvta.local.u64 	%SP, %SPL;
	ld.param.u64 	%rd1, [_Z20ex3_3D_block_1D_gridPi_param_0];
	cvta.to.global.u64 	%rd2, %rd1;
	add.u64 	%rd3, %SP, 0;
	add.u64 	%rd4, %SPL, 0;
	mov.u32 	%r1, %tid.x;
	mov.u32 	%r2, %tid.y;
	mov.u32 	%r3, %ntid.x;
	mov.u32 	%r4, %tid.z;
	mov.u32 	%r5, %ntid.y;
	mad.lo.s32 	%r6, %r5, %r4, %r2;
	mad.lo.s32 	%r7, %r6, %r3, %r1;
	mul.wide.u32 	%rd5, %r7, 4;
	add.s64 	%rd6, %rd2, %rd5;
	ld.global.u32 	%r8, [%rd6];
	st.local.v2.u32 	[%rd4], {%r8, %r7};
	mov.u64 	%rd7, $str;
	cvta.global.u64 	%rd8, %rd7;
	{ // callseq 2, 0
	.param .b64 param0;
	st.param.b64 	[param0], %rd8;
	.param .b64 param1;
	st.param.b64 	[param1], %rd3;
	.param .b32 retval0;
	call.uni (retval0), 
	vprintf, 
	(
	param0, 
	param1
	);
	ld.param.b32 	%r9, [retval0];
	} // callseq 2
	ret;

}
	// .globl	_Z20ex3_1D_block_2D_gridPi
.visible .entry _Z20ex3_1D_block_2D_gridPi(
	.param .u64 .ptr .align 1 _Z20ex3_1D_block_2D_gridPi_param_0
)
{
	.local .align 8 .b8 	__local_depot3[8];
	.reg .b64 	%SP;
	.reg .b64 	%SPL;
	.reg .b32 	%r<7>;
	.reg .b64 	%rd<9>;

	mov.u64 	%SPL, __local_depot3;
	cvta.local.u64 	%SP, %SPL;
	ld.param.u64 	%rd1, [_Z20ex3_1D_block_2D_gridPi_param_0];
	cvta.to.global.u64 	%rd2, %rd1;
	add.u64 	%rd3, %SP, 0;
	add.u64 	%rd4, %SPL, 0;
	mov.u32 	%r1, %tid.x;
	mov.u32 	%r2, %nctaid.x;
	add.s32 	%r3, %r1, %r2;
	mul.wide.u32 	%rd5, %r3, 4;
	add.s64 	%rd6, %rd2, %rd5;
	ld.global.u32 	%r4, [%rd6];
	st.local.v2.u32 	[%rd4], {%r4, %r3};
	mov.u64 	%rd7, $str;
	cvta.global.u64 	%rd8, %rd7;
	{ // callseq 3, 0
	.param .b64 param0;
	st.param.b64 	[param0], %rd8;
	.param .b64 param1;
	st.param.b64 	[param1], %rd3;
	.param .b32 retval0;
	call.uni (retval0), 
	vprintf, 
	(
	param0, 
	param1
	);
	ld.param.b32 	%r5, [retval0];
	} // callseq 3
	ret;

}


// ===== COMPILED SASS (sm_100) =====

	.target	sm_100

	.elftype	@"ET_EXEC"


//--------------------- .note.nv.tkinfo           --------------------------
	.section	.note.nv.tkinfo,"",@"SHT_NOTE"
	.sectionflags	@"SHF_NOTE_NV_TKINFO"
	.tkinfo
        /*0018*/ 	.word	0x00000002
        /*0030*/ 	.string	""
        /*0030*/ 	.string	"ptxas"
        /*0030*/ 	.string	"Cuda compilation tools, release 13.0, V13.0.88"
        /*0030*/ 	.string	"Build cuda_13.0.r13.0/compiler.36424714_0"
        /*0030*/ 	.string	"-arch sm_100 -m 64 "



//--------------------- .note.nv.cuinfo           --------------------------
	.section	.note.nv.cuinfo,"",@"SHT_NOTE"
	.sectionflags	@"SHF_NOTE_NV_CUINFO"
        /*0018*/ 	.short	0x0002
        /*001a*/ 	.short	0x0064
        /*001c*/ 	.short	0x0082
	.zero		2


//--------------------- .nv.info                  --------------------------
	.section	.nv.info,"",@"SHT_CUDA_INFO"
	.align	4


	//----- nvinfo : EIATTR_REGCOUNT
	.align		4
        /*0000*/ 	.byte	0x04, 0x2f
        /*0002*/ 	.short	(.L_2 - .L_1)
	.align		4
.L_1:
        /*0004*/ 	.word	index@(_Z20ex3_1D_block_1D_gridPi)
        /*0008*/ 	.word	0x00000018


	//----- nvinfo : EIATTR_FRAME_SIZE
	.align		4
.L_2:
        /*000c*/ 	.byte	0x04, 0x11
        /*000e*/ 	.short	(.L_4 - .L_3)
	.align		4
.L_3:
        /*0010*/ 	.word	index@(_Z20ex3_1D_block_1D_gridPi)
        /*0014*/ 	.word	0x00000008


	//----- nvinfo : EIATTR_REGCOUNT
	.align		4
.L_4:
        /*0018*/ 	.byte	0x04, 0x2f
        /*001a*/ 	.short	(.L_6 - .L_5)
	.align		4
.L_5:
        /*001c*/ 	.word	index@(_Z20ex3_2D_block_1D_gridPi)
        /*0020*/ 	.word	0x00000018


	//----- nvinfo : EIATTR_FRAME_SIZE
	.align		4
.L_6:
        /*0024*/ 	.byte	0x04, 0x11
        /*0026*/ 	.short	(.L_8 - .L_7)
	.align		4
.L_7:
        /*0028*/ 	.word	index@(_Z20ex3_2D_block_1D_gridPi)
        /*002c*/ 	.word	0x00000008


	//----- nvinfo : EIATTR_REGCOUNT
	.align		4
.L_8:
        /*0030*/ 	.byte	0x04, 0x2f
        /*0032*/ 	.short	(.L_10 - .L_9)
	.align		4
.L_9:
        /*0034*/ 	.word	index@(_Z20ex3_3D_block_1D_gridPi)
        /*0038*/ 	.word	0x00000018


	//----- nvinfo : EIATTR_FRAME_SIZE
	.align		4
.L_10:
        /*003c*/ 	.byte	0x04, 0x11
        /*003e*/ 	.short	(.L_12 - .L_11)
	.align		4
.L_11:
        /*0040*/ 	.word	index@(_Z20ex3_3D_block_1D_gridPi)
        /*0044*/ 	.word	0x00000008


	//----- nvinfo : EIATTR_REGCOUNT
	.align		4
.L_12:
        /*0048*/ 	.byte	0x04, 0x2f
        /*004a*/ 	.short	(.L_14 - .L_13)
	.align		4
.L_13:
        /*004c*/ 	.word	index@(_Z20ex3_1D_block_2D_gridPi)
        /*0050*/ 	.word	0x00000018


	//----- nvinfo : EIATTR_FRAME_SIZE
	.align		4
.L_14:
        /*0054*/ 	.byte	0x04, 0x11
        /*0056*/ 	.short	(.L_16 - .L_15)
	.align		4
.L_15:
        /*0058*/ 	.word	index@(_Z20ex3_1D_block_2D_gridPi)
        /*005c*/ 	.word	0x00000008


	//----- nvinfo : EIATTR_MIN_STACK_SIZE
	.align		4
.L_16:
        /*0060*/ 	.byte	0x04, 0x12
        /*0062*/ 	.short	(.L_18 - .L_17)
	.align		4
.L_17:
        /*0064*/ 	.word	index@(_Z20ex3_1D_block_2D_gridPi)
        /*0068*/ 	.word	0x00000008


	//----- nvinfo : EIATTR_MIN_STACK_SIZE
	.align		4
.L_18:
        /*006c*/ 	.byte	0x04, 0x12
        /*006e*/ 	.short	(.L_20 - .L_19)
	.align		4
.L_19:
        /*0070*/ 	.word	index@(_Z20ex3_3D_block_1D_gridPi)
        /*0074*/ 	.word	0x00000008


	//----- nvinfo : EIATTR_MIN_STACK_SIZE
	.align		4
.L_20:
        /*0078*/ 	.byte	0x04, 0x12
        /*007a*/ 	.short	(.L_22 - .L_21)
	.align		4
.L_21:
        /*007c*/ 	.word	index@(_Z20ex3_2D_block_1D_gridPi)
        /*0080*/ 	.word	0x00000008


	//----- nvinfo : EIATTR_MIN_STACK_SIZE
	.align		4
.L_22:
        /*0084*/ 	.byte	0x04, 0x12
        /*0086*/ 	.short	(.L_24 - .L_23)
	.align		4
.L_23:
        /*0088*/ 	.word	index@(_Z20ex3_1D_block_1D_gridPi)
        /*008c*/ 	.word	0x00000008
.L_24:


//--------------------- .nv.compat                --------------------------
	.section	.nv.compat,"",@"SHT_CUDA_COMPAT_INFO"
	.align	4
        /*0000*/ 	.byte	0x02, 0x09, 0x00, 0x00, 0x02, 0x02, 0x01, 0x00, 0x02, 0x05, 0x05, 0x00, 0x03, 0x07, 0x01, 0x01
        /*0010*/ 	.byte	0x02, 0x03, 0x00, 0x00, 0x02, 0x06, 0x01, 0x00, 0x04, 0x0b, 0x08, 0x00, 0x09, 0x00, 0x00, 0x00
        /*0020*/ 	.byte	0x00, 0x00, 0x00, 0x00


//--------------------- .nv.info._Z20ex3_1D_block_2D_gridPi --------------------------
	.section	.nv.info._Z20ex3_1D_block_2D_gridPi,"",@"SHT_CUDA_INFO"
	.sectionflags	@""
	.align	4


	//----- nvinfo : EIATTR_CUDA_API_VERSION
	.align		4
        /*0000*/ 	.byte	0x04, 0x37
        /*0002*/ 	.short	(.L_26 - .L_25)
.L_25:
        /*0004*/ 	.word	0x00000082


	//----- nvinfo : EIATTR_KPARAM_INFO
	.align		4
.L_26:
        /*0008*/ 	.byte	0x04, 0x17
        /*000a*/ 	.short	(.L_28 - .L_27)
.L_27:
        /*000c*/ 	.word	0x00000000
        /*0010*/ 	.short	0x0000
        /*0012*/ 	.short	0x0000
        /*0014*/ 	.byte	0x00, 0xf5, 0x21, 0x00


	//----- nvinfo : EIATTR_SPARSE_MMA_MASK
	.align		4
.L_28:
        /*0018*/ 	.byte	0x03, 0x50
        /*001a*/ 	.short	0x0000


	//----- nvinfo : EIATTR_MAXREG_COUNT
	.align		4
        /*001c*/ 	.byte	0x03, 0x1b
        /*001e*/ 	.short	0x00ff


	//----- nvinfo : EIATTR_EXTERNS
	.align		4
        /*0020*/ 	.byte	0x04, 0x0f
        /*0022*/ 	.short	(.L_30 - .L_29)


	//   ....[0]....
	.align		4
.L_29:
        /*0024*/ 	.word	index@(vprintf)


	//----- nvinfo : EIATTR_MERCURY_ISA_VERSION
	.align		4
.L_30:
        /*0028*/ 	.byte	0x03, 0x5f
        /*002a*/ 	.short	0x0101


	//----- nvinfo : EIATTR_VRC_CTA_INIT_COUNT
	.align		4
        /*002c*/ 	.byte	0x02, 0x4a
	.zero		1
	.zero		1


	//----- nvinfo : EIATTR_SYSCALL_OFFSETS
	.align		4
        /*0030*/ 	.byte	0x04, 0x46
        /*0032*/ 	.short	(.L_32 - .L_31)


	//   ....[0]....
.L_31:
        /*0034*/ 	.word	0x00000140


	//----- nvinfo : EIATTR_EXIT_INSTR_OFFSETS
	.align		4
.L_32:
        /*0038*/ 	.byte	0x04, 0x1c
        /*003a*/ 	.short	(.L_34 - .L_33)


	//   ....[0]....
.L_33:
        /*003c*/ 	.word	0x00000150


	//----- nvinfo : EIATTR_CBANK_PARAM_SIZE
	.align		4
.L_34:
        /*0040*/ 	.byte	0x03, 0x19
        /*0042*/ 	.short	0x0008


	//----- nvinfo : EIATTR_PARAM_CBANK
	.align		4
        /*0044*/ 	.byte	0x04, 0x0a
        /*0046*/ 	.short	(.L_36 - .L_35)
	.align		4
.L_35:
        /*0048*/ 	.word	index@(.nv.constant0._Z20ex3_1D_block_2D_gridPi)
        /*004c*/ 	.short	0x0380
        /*004e*/ 	.short	0x0008


	//----- nvinfo : EIATTR_SW_WAR
	.align		4
.L_36:
        /*0050*/ 	.byte	0x04, 0x36
        /*0052*/ 	.short	(.L_38 - .L_37)
.L_37:
        /*0054*/ 	.word	0x00000008
.L_38:


//--------------------- .nv.info._Z20ex3_3D_block_1D_gridPi --------------------------
	.section	.nv.info._Z20ex3_3D_block_1D_gridPi,"",@"SHT_CUDA_INFO"
	.sectionflags	@""
	.align	4


	//----- nvinfo : EIATTR_CUDA_API_VERSION
	.align		4
        /*0000*/ 	.byte	0x04, 0x37
        /*0002*/ 	.short	(.L_40 - .L_39)
.L_39:
        /*0004*/ 	.word	0x00000082


	//----- nvinfo : EIATTR_KPARAM_INFO
	.align		4
.L_40:
        /*0008*/ 	.byte	0x04, 0x17
        /*000a*/ 	.short	(.L_42 - .L_41)
.L_41:
        /*000c*/ 	.word	0x00000000
        /*0010*/ 	.short	0x0000
        /*0012*/ 	.short	0x0000
        /*0014*/ 	.byte	0x00, 0xf5, 0x21, 0x00


	//----- nvinfo : EIATTR_SPARSE_MMA_MASK
	.align		4
.L_42:
        /*0018*/ 	.byte	0x03, 0x50
        /*001a*/ 	.short	0x0000


	//----- nvinfo : EIATTR_MAXREG_COUNT
	.align		4
        /*001c*/ 	.byte	0x03, 0x1b
        /*001e*/ 	.short	0x00ff


	//----- nvinfo : EIATTR_EXTERNS
	.align		4
        /*0020*/ 	.byte	0x04, 0x0f
        /*0022*/ 	.short	(.L_44 - .L_43)


	//   ....[0]....
	.align		4
.L_43:
        /*0024*/ 	.word	index@(vprintf)


	//----- nvinfo : EIATTR_MERCURY_ISA_VERSION
	.align		4
.L_44:
        /*0028*/ 	.byte	0x03, 0x5f
        /*002a*/ 	.short	0x0101


	//----- nvinfo : EIATTR_VRC_CTA_INIT_COUNT
	.align		4
        /*002c*/ 	.byte	0x02, 0x4a
	.zero		1
	.zero		1


	//----- nvinfo : EIATTR_SYSCALL_OFFSETS
	.align		4
        /*0030*/ 	.byte	0x04, 0x46
        /*0032*/ 	.short	(.L_46 - .L_45)


	//   ....[0]....
.L_45:
        /*0034*/ 	.word	0x00000180


	//----- nvinfo : EIATTR_EXIT_INSTR_OFFSETS
	.align		4
.L_46:
        /*0038*/ 	.byte	0x04, 0x1c
        /*003a*/ 	.short	(.L_48 - .L_47)


	//   ....[0]....
.L_47:
        /*003c*/ 	.word	0x00000190


	//----- nvinfo : EIATTR_CBANK_PARAM_SIZE
	.align		4
.L_48:
        /*0040*/ 	.byte	0x03, 0x19
        /*0042*/ 	.short	0x0008


	//----- nvinfo : EIATTR_PARAM_CBANK
	.align		4
        /*0044*/ 	.byte	0x04, 0x0a
        /*0046*/ 	.short	(.L_50 - .L_49)
	.align		4
.L_49:
        /*0048*/ 	.word	index@(.nv.constant0._Z20ex3_3D_block_1D_gridPi)
        /*004c*/ 	.short	0x0380
        /*004e*/ 	.short	0x0008


	//----- nvinfo : EIATTR_SW_WAR
	.align		4
.L_50:
        /*0050*/ 	.byte	0x04, 0x36
        /*0052*/ 	.short	(.L_52 - .L_51)
.L_51:
        /*0054*/ 	.word	0x00000008
.L_52:


//--------------------- .nv.info._Z20ex3_2D_block_1D_gridPi --------------------------
	.section	.nv.info._Z20ex3_2D_block_1D_gridPi,"",@"SHT_CUDA_INFO"
	.sectionflags	@""
	.align	4


	//----- nvinfo : EIATTR_CUDA_API_VERSION
	.align		4
        /*0000*/ 	.byte	0x04, 0x37
        /*0002*/ 	.short	(.L_54 - .L_53)
.L_53:
        /*0004*/ 	.word	0x00000082


	//----- nvinfo : EIATTR_KPARAM_INFO
	.align		4
.L_54:
        /*0008*/ 	.byte	0x04, 0x17
        /*000a*/ 	.short	(.L_56 - .L_55)
.L_55:
        /*000c*/ 	.word	0x00000000
        /*0010*/ 	.short	0x0000
        /*0012*/ 	.short	0x0000
        /*0014*/ 	.byte	0x00, 0xf5, 0x21, 0x00


	//----- nvinfo : EIATTR_SPARSE_MMA_MASK
	.align		4
.L_56:
        /*0018*/ 	.byte	0x03, 0x50
        /*001a*/ 	.short	0x0000


	//----- nvinfo : EIATTR_MAXREG_COUNT
	.align		4
        /*001c*/ 	.byte	0x03, 0x1b
        /*001e*/ 	.short	0x00ff


	//----- nvinfo : EIATTR_EXTERNS
	.align		4
        /*0020*/ 	.byte	0x04, 0x0f
        /*0022*/ 	.short	(.L_58 - .L_57)


	//   ....[0]....
	.align		4
.L_57:
        /*0024*/ 	.word	index@(vprintf)


	//----- nvinfo : EIATTR_MERCURY_ISA_VERSION
	.align		4
.L_58:
        /*0028*/ 	.byte	0x03, 0x5f
        /*002a*/ 	.short	0x0101


	//----- nvinfo : EIATTR_VRC_CTA_INIT_COUNT
	.align		4
        /*002c*/ 	.byte	0x02, 0x4a
	.zero		1
	.zero		1


	//----- nvinfo : EIATTR_SYSCALL_OFFSETS
	.align		4
        /*0030*/ 	.byte	0x04, 0x46
        /*0032*/ 	.short	(.L_60 - .L_59)


	//   ....[0]....
.L_59:
        /*0034*/ 	.word	0x00000180


	//----- nvinfo : EIATTR_EXIT_INSTR_OFFSETS
	.align		4
.L_60:
        /*0038*/ 	.byte	0x04, 0x1c
        /*003a*/ 	.short	(.L_62 - .L_61)


	//   ....[0]....
.L_61:
        /*003c*/ 	.word	0x00000190


	//----- nvinfo : EIATTR_CBANK_PARAM_SIZE
	.align		4
.L_62:
        /*0040*/ 	.byte	0x03, 0x19
        /*0042*/ 	.short	0x0008


	//----- nvinfo : EIATTR_PARAM_CBANK
	.align		4
        /*0044*/ 	.byte	0x04, 0x0a
        /*0046*/ 	.short	(.L_64 - .L_63)
	.align		4
.L_63:
        /*0048*/ 	.word	index@(.nv.constant0._Z20ex3_2D_block_1D_gridPi)
        /*004c*/ 	.short	0x0380
        /*004e*/ 	.short	0x0008


	//----- nvinfo : EIATTR_SW_WAR
	.align		4
.L_64:
        /*0050*/ 	.byte	0x04, 0x36
        /*0052*/ 	.short	(.L_66 - .L_65)
.L_65:
        /*0054*/ 	.word	0x00000008
.L_66:


//--------------------- .nv.info._Z20ex3_1D_block_1D_gridPi --------------------------
	.section	.nv.info._Z20ex3_1D_block_1D_gridPi,"",@"SHT_CUDA_INFO"
	.sectionflags	@""
	.align	4


	//----- nvinfo : EIATTR_CUDA_API_VERSION
	.align		4
        /*0000*/ 	.byte	0x04, 0x37
        /*0002*/ 	.short	(.L_68 - .L_67)
.L_67:
        /*0004*/ 	.word	0x00000082


	//----- nvinfo : EIATTR_KPARAM_INFO
	.align		4
.L_68:
        /*0008*/ 	.byte	0x04, 0x17
        /*000a*/ 	.short	(.L_70 - .L_69)
.L_69:
        /*000c*/ 	.word	0x00000000
        /*0010*/ 	.short	0x0000
        /*0012*/ 	.short	0x0000
        /*0014*/ 	.byte	0x00, 0xf5, 0x21, 0x00


	//----- nvinfo : EIATTR_SPARSE_MMA_MASK
	.align		4
.L_70:
        /*0018*/ 	.byte	0x03, 0x50
        /*001a*/ 	.short	0x0000


	//----- nvinfo : EIATTR_MAXREG_COUNT
	.align		4
        /*001c*/ 	.byte	0x03, 0x1b
        /*001e*/ 	.short	0x00ff


	//----- nvinfo : EIATTR_EXTERNS
	.align		4
        /*0020*/ 	.byte	0x04, 0x0f
        /*0022*/ 	.short	(.L_72 - .L_71)


	//   ....[0]....
	.align		4
.L_71:
        /*0024*/ 	.word	index@(vprintf)


	//----- nvinfo : EIATTR_MERCURY_ISA_VERSION
	.align		4
.L_72:
        /*0028*/ 	.byte	0x03, 0x5f
        /*002a*/ 	.short	0x0101


	//----- nvinfo : EIATTR_VRC_CTA_INIT_COUNT
	.align		4
        /*002c*/ 	.byte	0x02, 0x4a
	.zero		1
	.zero		1


	//----- nvinfo : EIATTR_SYSCALL_OFFSETS
	.align		4
        /*0030*/ 	.byte	0x04, 0x46
        /*0032*/ 	.short	(.L_74 - .L_73)


	//   ....[0]....
.L_73:
        /*0034*/ 	.word	0x00000150


	//----- nvinfo : EIATTR_EXIT_INSTR_OFFSETS
	.align		4
.L_74:
        /*0038*/ 	.byte	0x04, 0x1c
        /*003a*/ 	.short	(.L_76 - .L_75)


	//   ....[0]....
.L_75:
        /*003c*/ 	.word	0x00000160


	//----- nvinfo : EIATTR_CBANK_PARAM_SIZE
	.align		4
.L_76:
        /*0040*/ 	.byte	0x03, 0x19
        /*0042*/ 	.short	0x0008


	//----- nvinfo : EIATTR_PARAM_CBANK
	.align		4
        /*0044*/ 	.byte	0x04, 0x0a
        /*0046*/ 	.short	(.L_78 - .L_77)
	.align		4
.L_77:
        /*0048*/ 	.word	index@(.nv.constant0._Z20ex3_1D_block_1D_gridPi)
        /*004c*/ 	.short	0x0380
        /*004e*/ 	.short	0x0008


	//----- nvinfo : EIATTR_SW_WAR
	.align		4
.L_78:
        /*0050*/ 	.byte	0x04, 0x36
        /*0052*/ 	.short	(.L_80 - .L_79)
.L_79:
        /*0054*/ 	.word	0x00000008
.L_80:


//--------------------- .nv.callgraph             --------------------------
	.section	.nv.callgraph,"",@"SHT_CUDA_CALLGRAPH"
	.align	4
	.sectionentsize	8
	.align		4
        /*0000*/ 	.word	0x00000000
	.align		4
        /*0004*/ 	.word	0xffffffff
	.align		4
        /*0008*/ 	.word	index@(_Z20ex3_1D_block_2D_gridPi)
	.align		4
        /*000c*/ 	.word	index@(vprintf)
	.align		4
        /*0010*/ 	.word	index@(_Z20ex3_3D_block_1D_gridPi)
	.align		4
        /*0014*/ 	.word	index@(vprintf)
	.align		4
        /*0018*/ 	.word	index@(_Z20ex3_2D_block_1D_gridPi)
	.align		4
        /*001c*/ 	.word	index@(vprintf)
	.align		4
        /*0020*/ 	.word	index@(_Z20ex3_1D_block_1D_gridPi)
	.align		4
        /*0024*/ 	.word	index@(vprintf)
	.align		4
        /*0028*/ 	.word	0x00000000
	.align		4
        /*002c*/ 	.word	0xfffffffe
	.align		4
        /*0030*/ 	.word	0x00000000
	.align		4
        /*0034*/ 	.word	0xfffffffd
	.align		4
        /*0038*/ 	.word	0x00000000
	.align		4
        /*003c*/ 	.word	0xfffffffc


//--------------------- .nv.constant4             --------------------------
	.section	.nv.constant4,"a",@progbits
	.align	8
	.align		8
.nv.constant4:
        /*0000*/ 	.dword	vprintf
	.align		8
        /*0008*/ 	.dword	$str


//--------------------- .text._Z20ex3_1D_block_2D_gridPi --------------------------
	.section	.text._Z20ex3_1D_block_2D_gridPi,"ax",@progbits
	.align	128
        .global         _Z20ex3_1D_block_2D_gridPi
        .type           _Z20ex3_1D_block_2D_gridPi,@function
        .size           _Z20ex3_1D_block_2D_gridPi,(.L_x_8 - _Z20ex3_1D_block_2D_gridPi)
        .other          _Z20ex3_1D_block_2D_gridPi,@"STO_CUDA_ENTRY STV_DEFAULT"
_Z20ex3_1D_block_2D_gridPi:
.text._Z20ex3_1D_block_2D_gridPi:
[----:B------:R-:W0:Y:S01]  /*0000*/  LDC R1, c[0x0][0x37c] ;  /* 0x0000df00ff017b82 */ /* 0x000e220000000800 */
[----:B------:R-:W1:Y:S01]  /*0010*/  S2R R9, SR_TID.X ;  /* 0x0000000000097919 */ /* 0x000e620000002100 */
[----:B------:R-:W2:Y:S06]  /*0020*/  LDCU UR6, c[0x0][0x2fc] ;  /* 0x00005f80ff0677ac */ /* 0x000eac0008000800 */
[----:B------:R-:W3:Y:S01]  /*0030*/  LDC.64 R2, c[0x0][0x380] ;  /* 0x0000e000ff027b82 */ /* 0x000ee20000000a00 */
[----:B0-----:R-:W-:Y:S01]  /*0040*/  VIADD R1, R1, 0xfffffff8 ;  /* 0xfffffff801017836 */ /* 0x001fe20000000000 */
[----:B------:R-:W1:Y:S01]  /*0050*/  LDCU UR7, c[0x0][0x370] ;  /* 0x00006e00ff0777ac */ /* 0x000e620008000800 */
[----:B------:R-:W0:Y:S01]  /*0060*/  LDCU.64 UR4, c[0x0][0x358] ;  /* 0x00006b00ff0477ac */ /* 0x000e220008000a00 */
[----:B------:R-:W-:Y:S01]  /*0070*/  MOV R0, 0x0 ;  /* 0x0000000000007802 */ /* 0x000fe20000000f00 */
[----:B------:R-:W4:Y:S01]  /*0080*/  LDCU.64 UR8, c[0x4][0x8] ;  /* 0x01000100ff0877ac */ /* 0x000f220008000a00 */
[----:B-1----:R-:W-:-:S05]  /*0090*/  IADD3 R9, PT, PT, R9, UR7, RZ ;  /* 0x0000000709097c10 */ /* 0x002fca000fffe0ff */
[----:B---3--:R-:W-:-:S05]  /*00a0*/  IMAD.WIDE.U32 R2, R9, 0x4, R2 ;  /* 0x0000000409027825 */ /* 0x008fca00078e0002 */
[----:B0-----:R-:W3:Y:S01]  /*00b0*/  LDG.E R8, desc[UR4][R2.64] ;  /* 0x0000000402087981 */ /* 0x001ee2000c1e1900 */
[----:B------:R-:W0:Y:S01]  /*00c0*/  LDCU UR4, c[0x0][0x2f8] ;  /* 0x00005f00ff0477ac */ /* 0x000e220008000800 */
[----:B------:R1:W1:Y:S01]  /*00d0*/  LDC.64 R10, c[0x4][R0] ;  /* 0x01000000000a7b82 */ /* 0x0002620000000a00 */
[----:B----4-:R-:W-:Y:S01]  /*00e0*/  IMAD.U32 R4, RZ, RZ, UR8 ;  /* 0x00000008ff047e24 */ /* 0x010fe2000f8e00ff */
[----:B------:R-:W-:Y:S02]  /*00f0*/  MOV R5, UR9 ;  /* 0x0000000900057c02 */ /* 0x000fe40008000f00 */
[----:B0-----:R-:W-:-:S05]  /*0100*/  IADD3 R6, P0, PT, R1, UR4, RZ ;  /* 0x0000000401067c10 */ /* 0x001fca000ff1e0ff */
[----:B--2---:R-:W-:Y:S01]  /*0110*/  IMAD.X R7, RZ, RZ, UR6, P0 ;  /* 0x00000006ff077e24 */ /* 0x004fe200080e06ff */
[----:B-1-3--:R0:W-:Y:S07]  /*0120*/  STL.64 [R1], R8 ;  /* 0x0000000801007387 */ /* 0x00a1ee0000100a00 */
[----:B------:R-:W-:-:S07]  /*0130*/  LEPC R20, `(.L_x_0) ;  /* 0x000000001014794e */ /* 0x000fce0000000000 */
[----:B0-----:R-:W-:Y:S05]  /*0140*/  CALL.ABS.NOINC R10 ;  /* 0x000000000a007343 */ /* 0x001fea0003c00000 */
.L_x_0:
[----:B------:R-:W-:Y:S05]  /*0150*/  EXIT ;  /* 0x000000000000794d */ /* 0x000fea0003800000 */
.L_x_1:
[----:B------:R-:W-:-:S00]  /*0160*/  BRA `(.L_x_1) ;  /* 0xfffffffc00fc7947 */ /* 0x000fc0000383ffff */
[----:B------:R-:W-:-:S00]  /*0170*/  NOP ;  /* 0x0000000000007918 */ /* 0x000fc00000000000 */
        /* <DEDUP_REMOVED lines=8> */
.L_x_8:


//--------------------- .text._Z20ex3_3D_block_1D_gridPi --------------------------
	.section	.text._Z20ex3_3D_block_1D_gridPi,"ax",@progbits
	.align	128
        .global         _Z20ex3_3D_block_1D_gridPi
        .type           _Z20ex3_3D_block_1D_gridPi,@function
        .size           _Z20ex3_3D_block_1D_gridPi,(.L_x_9 - _Z20ex3_3D_block_1D_gridPi)
        .other          _Z20ex3_3D_block_1D_gridPi,@"STO_CUDA_ENTRY STV_DEFAULT"
_Z20ex3_3D_block_1D_gridPi:
.text._Z20ex3_3D_block_1D_gridPi:
[----:B------:R-:W0:Y:S01]  /*0000*/  LDC R1, c[0x0][0x37c] ;  /* 0x0000df00ff017b82 */ /* 0x000e220000000800 */
[----:B------:R-:W1:Y:S01]  /*0010*/  S2R R9, SR_TID.Y ;  /* 0x0000000000097919 */ /* 0x000e620000002200 */
[----:B------:R-:W2:Y:S06]  /*0020*/  LDCU UR6, c[0x0][0x2fc] ;  /* 0x00005f80ff0677ac */ /* 0x000eac0008000800 */
[----:B------:R-:W3:Y:S01]  /*0030*/  LDC.64 R2, c[0x0][0x380] ;  /* 0x0000e000ff027b82 */ /* 0x000ee20000000a00 */
[----:B0-----:R-:W-:Y:S01]  /*0040*/  VIADD R1, R1, 0xfffffff8 ;  /* 0xfffffff801017836 */ /* 0x001fe20000000000 */
[----:B------:R-:W1:Y:S01]  /*0050*/  S2R R4, SR_TID.Z ;  /* 0x0000000000047919 */ /* 0x000e620000002300 */
[----:B------:R-:W0:Y:S01]  /*0060*/  LDCU UR7, c[0x0][0x360] ;  /* 0x00006c00ff0777ac */ /* 0x000e220008000800 */
[----:B------:R-:W0:Y:S01]  /*0070*/  S2R R0, SR_TID.X ;  /* 0x0000000000007919 */ /* 0x000e220000002100 */
[----:B------:R-:W1:Y:S01]  /*0080*/  LDCU UR8, c[0x0][0x364] ;  /* 0x00006c80ff0877ac */ /* 0x000e620008000800 */
[----:B------:R-:W4:Y:S01]  /*0090*/  LDCU.64 UR4, c[0x0][0x358] ;  /* 0x00006b00ff0477ac */ /* 0x000f220008000a00 */
[----:B-1----:R-:W-:Y:S01]  /*00a0*/  IMAD R9, R4, UR8, R9 ;  /* 0x0000000804097c24 */ /* 0x002fe2000f8e0209 */
[----:B------:R-:W1:Y:S03]  /*00b0*/  LDCU.64 UR8, c[0x4][0x8] ;  /* 0x01000100ff0877ac */ /* 0x000e660008000a00 */
[----:B0-----:R-:W-:-:S04]  /*00c0*/  IMAD R9, R9, UR7, R0 ;  /* 0x0000000709097c24 */ /* 0x001fc8000f8e0200 */
[----:B---3--:R-:W-:-:S05]  /*00d0*/  IMAD.WIDE.U32 R2, R9, 0x4, R2 ;  /* 0x0000000409027825 */ /* 0x008fca00078e0002 */
[----:B----4-:R-:W3:Y:S01]  /*00e0*/  LDG.E R8, desc[UR4][R2.64] ;  /* 0x0000000402087981 */ /* 0x010ee2000c1e1900 */
[----:B------:R-:W-:Y:S01]  /*00f0*/  MOV R0, 0x0 ;  /* 0x0000000000007802 */ /* 0x000fe20000000f00 */
[----:B------:R-:W0:Y:S03]  /*0100*/  LDCU UR4, c[0x0][0x2f8] ;  /* 0x00005f00ff0477ac */ /* 0x000e260008000800 */
[----:B------:R4:W3:Y:S01]  /*0110*/  LDC.64 R10, c[0x4][R0] ;  /* 0x01000000000a7b82 */ /* 0x0008e20000000a00 */
[----:B-1----:R-:W-:Y:S01]  /*0120*/  IMAD.U32 R4, RZ, RZ, UR8 ;  /* 0x00000008ff047e24 */ /* 0x002fe2000f8e00ff */
[----:B------:R-:W-:Y:S02]  /*0130*/  MOV R5, UR9 ;  /* 0x0000000900057c02 */ /* 0x000fe40008000f00 */
[----:B0-----:R-:W-:-:S04]  /*0140*/  IADD3 R6, P0, PT, R1, UR4, RZ ;  /* 0x0000000401067c10 */ /* 0x001fc8000ff1e0ff */
[----:B--2---:R-:W-:Y:S01]  /*0150*/  IADD3.X R7, PT, PT, RZ, UR6, RZ, P0, !PT ;  /* 0x00000006ff077c10 */ /* 0x004fe200087fe4ff */
[----:B---3--:R4:W-:Y:S08]  /*0160*/  STL.64 [R1], R8 ;  /* 0x0000000801007387 */ /* 0x0089f00000100a00 */
[----:B------:R-:W-:-:S07]  /*0170*/  LEPC R20, `(.L_x_2) ;  /* 0x000000001014794e */ /* 0x000fce0000000000 */
[----:B----4-:R-:W-:Y:S05]  /*0180*/  CALL.ABS.NOINC R10 ;  /* 0x000000000a007343 */ /* 0x010fea0003c00000 */
.L_x_2:
[----:B------:R-:W-:Y:S05]  /*0190*/  EXIT ;  /* 0x000000000000794d */ /* 0x000fea0003800000 */
.L_x_3:
        /* <DEDUP_REMOVED lines=14> */
.L_x_9:


//--------------------- .text._Z20ex3_2D_block_1D_gridPi --------------------------
	.section	.text._Z20ex3_2D_block_1D_gridPi,"ax",@progbits
	.align	128
        .global         _Z20ex3_2D_block_1D_gridPi
        .type           _Z20ex3_2D_block_1D_gridPi,@function
        .size           _Z20ex3_2D_block_1D_gridPi,(.L_x_10 - _Z20ex3_2D_block_1D_gridPi)
        .other          _Z20ex3_2D_block_1D_gridPi,@"STO_CUDA_ENTRY STV_DEFAULT"
_Z20ex3_2D_block_1D_gridPi:
.text._Z20ex3_2D_block_1D_gridPi:
[----:B------:R-:W0:Y:S01]  /*0000*/  LDC R1, c[0x0][0x37c] ;  /* 0x0000df00ff017b82 */ /* 0x000e220000000800 */
[----:B------:R-:W1:Y:S01]  /*0010*/  S2R R9, SR_TID.Y ;  /* 0x0000000000097919 */ /* 0x000e620000002200 */
[----:B------:R-:W2:Y:S06]  /*0020*/  LDCU UR6, c[0x0][0x2fc] ;  /* 0x00005f80ff0677ac */ /* 0x000eac0008000800 */
[----:B------:R-:W1:Y:S01]  /*0030*/  S2UR UR8, SR_CTAID.X ;  /* 0x00000000000879c3 */ /* 0x000e620000002500 */
[----:B0-----:R-:W-:Y:S01]  /*0040*/  VIADD R1, R1, 0xfffffff8 ;  /* 0xfffffff801017836 */ /* 0x001fe20000000000 */
[----:B------:R-:W0:Y:S01]  /*0050*/  S2R R0, SR_TID.X ;  /* 0x0000000000007919 */ /* 0x000e220000002100 */
[----:B------:R-:W0:Y:S01]  /*0060*/  LDCU UR7, c[0x0][0x360] ;  /* 0x00006c00ff0777ac */ /* 0x000e220008000800 */
[----:B------:R-:W3:Y:S04]  /*0070*/  LDCU.64 UR4, c[0x0][0x358] ;  /* 0x00006b00ff0477ac */ /* 0x000ee80008000a00 */
[----:B------:R-:W1:Y:S08]  /*0080*/  LDC R4, c[0x0][0x364] ;  /* 0x0000d900ff047b82 */ /* 0x000e700000000800 */
[----:B------:R-:W4:Y:S01]  /*0090*/  LDC.64 R2, c[0x0][0x380] ;  /* 0x0000e000ff027b82 */ /* 0x000f220000000a00 */
[----:B-1----:R-:W-:Y:S01]  /*00a0*/  IMAD R9, R4, UR8, R9 ;  /* 0x0000000804097c24 */ /* 0x002fe2000f8e0209 */
[----:B------:R-:W1:Y:S03]  /*00b0*/  LDCU.64 UR8, c[0x4][0x8] ;  /* 0x01000100ff0877ac */ /* 0x000e660008000a00 */
[----:B0-----:R-:W-:-:S04]  /*00c0*/  IMAD R9, R9, UR7, R0 ;  /* 0x0000000709097c24 */ /* 0x001fc8000f8e0200 */
[----:B----4-:R-:W-:-:S05]  /*00d0*/  IMAD.WIDE R2, R9, 0x4, R2 ;  /* 0x0000000409027825 */ /* 0x010fca00078e0202 */
[----:B---3--:R-:W3:Y:S01]  /*00e0*/  LDG.E R8, desc[UR4][R2.64] ;  /* 0x0000000402087981 */ /* 0x008ee2000c1e1900 */
        /* <DEDUP_REMOVED lines=10> */
.L_x_4:
[----:B------:R-:W-:Y:S05]  /*0190*/  EXIT ;  /* 0x000000000000794d */ /* 0x000fea0003800000 */
.L_x_5:
        /* <DEDUP_REMOVED lines=14> */
.L_x_10:


//--------------------- .text._Z20ex3_1D_block_1D_gridPi --------------------------
	.section	.text._Z20ex3_1D_block_1D_gridPi,"ax",@progbits
	.align	128
        .global         _Z20ex3_1D_block_1D_gridPi
        .type           _Z20ex3_1D_block_1D_gridPi,@function
        .size           _Z20ex3_1D_block_1D_gridPi,(.L_x_11 - _Z20ex3_1D_block_1D_gridPi)
        .other          _Z20ex3_1D_block_1D_gridPi,@"STO_CUDA_ENTRY STV_DEFAULT"
_Z20ex3_1D_block_1D_gridPi:
.text._Z20ex3_1D_block_1D_gridPi:
[----:B------:R-:W0:Y:S01]  /*0000*/  LDC R1, c[0x0][0x37c] ;  /* 0x0000df00ff017b82 */ /* 0x000e220000000800 */
[----:B------:R-:W1:Y:S01]  /*0010*/  S2R R9, SR_TID.X ;  /* 0x0000000000097919 */ /* 0x000e620000002100 */
[----:B------:R-:W2:Y:S06]  /*0020*/  LDCU UR6, c[0x0][0x2fc] ;  /* 0x00005f80ff0677ac */ /* 0x000eac0008000800 */
[----:B------:R-:W1:Y:S01]  /*0030*/  S2UR UR7, SR_CTAID.X ;  /* 0x00000000000779c3 */ /* 0x000e620000002500 */
[----:B0-----:R-:W-:Y:S01]  /*0040*/  VIADD R1, R1, 0xfffffff8 ;  /* 0xfffffff801017836 */ /* 0x001fe20000000000 */
[----:B------:R-:W0:Y:S01]  /*0050*/  LDCU.64 UR4, c[0x0][0x358] ;  /* 0x00006b00ff0477ac */ /* 0x000e220008000a00 */
[----:B------:R-:W3:Y:S05]  /*0060*/  LDCU.64 UR8, c[0x4][0x8] ;  /* 0x01000100ff0877ac */ /* 0x000eea0008000a00 */
[----:B------:R-:W1:Y:S08]  /*0070*/  LDC R0, c[0x0][0x360] ;  /* 0x0000d800ff007b82 */ /* 0x000e700000000800 */
[----:B------:R-:W4:Y:S01]  /*0080*/  LDC.64 R2, c[0x0][0x380] ;  /* 0x0000e000ff027b82 */ /* 0x000f220000000a00 */
[----:B-1----:R-:W-:-:S04]  /*0090*/  IMAD R9, R0, UR7, R9 ;  /* 0x0000000700097c24 */ /* 0x002fc8000f8e0209 */
[----:B----4-:R-:W-:-:S05]  /*00a0*/  IMAD.WIDE R2, R9, 0x4, R2 ;  /* 0x0000000409027825 */ /* 0x010fca00078e0202 */
[----:B0-----:R-:W4:Y:S01]  /*00b0*/  LDG.E R8, desc[UR4][R2.64] ;  /* 0x0000000402087981 */ /* 0x001f22000c1e1900 */
[----:B------:R-:W-:Y:S01]  /*00c0*/  MOV R0, 0x0 ;  /* 0x0000000000007802 */ /* 0x000fe20000000f00 */
[----:B------:R-:W0:Y:S01]  /*00d0*/  LDCU UR4, c[0x0][0x2f8] ;  /* 0x00005f00ff0477ac */ /* 0x000e220008000800 */
[----:B---3--:R-:W-:Y:S01]  /*00e0*/  IMAD.U32 R4, RZ, RZ, UR8 ;  /* 0x00000008ff047e24 */ /* 0x008fe2000f8e00ff */
[----:B------:R-:W-:Y:S01]  /*00f0*/  MOV R5, UR9 ;  /* 0x0000000900057c02 */ /* 0x000fe20008000f00 */
[----:B------:R1:W3:Y:S01]  /*0100*/  LDC.64 R10, c[0x4][R0] ;  /* 0x01000000000a7b82 */ /* 0x0002e20000000a00 */
[----:B0-----:R-:W-:-:S04]  /*0110*/  IADD3 R6, P0, PT, R1, UR4, RZ ;  /* 0x0000000401067c10 */ /* 0x001fc8000ff1e0ff */
[----:B--2---:R-:W-:Y:S01]  /*0120*/  IADD3.X R7, PT, PT, RZ, UR6, RZ, P0, !PT ;  /* 0x00000006ff077c10 */ /* 0x004fe200087fe4ff */
[----:B---34-:R1:W-:Y:S08]  /*0130*/  STL.64 [R1], R8 ;  /* 0x0000000801007387 */ /* 0x0183f00000100a00 */
[----:B------:R-:W-:-:S07]  /*0140*/  LEPC R20, `(.L_x_6) ;  /* 0x000000001014794e */ /* 0x000fce0000000000 */
[----:B-1----:R-:W-:Y:S05]  /*0150*/  CALL.ABS.NOINC R10 ;  /* 0x000000000a007343 */ /* 0x002fea0003c00000 */
.L_x_6:
[----:B------:R-:W-:Y:S05]  /*0160*/  EXIT ;  /* 0x000000000000794d */ /* 0x000fea0003800000 */
.L_x_7:
        /* <DEDUP_REMOVED lines=9> */
.L_x_11:


//--------------------- .nv.global.init           --------------------------
	.section	.nv.global.init,"aw",@progbits
.nv.global.init:
	.type		$str,@object
	.size		$str,(.L_0 - $str)
$str:
        /*0000*/ 	.byte	0x20, 0x56, 0x61, 0x6c, 0x75, 0x65, 0x20, 0x3a, 0x20, 0x25, 0x64, 0x2c, 0x20, 0x67, 0x69, 0x64
        /*0010*/ 	.byte	0x20, 0x3a, 0x20, 0x25, 0x64, 0x20, 0x0a, 0x00
.L_0:


//--------------------- .nv.shared.reserved.0     --------------------------
	.section	.nv.shared.reserved.0,"aw",@nobits
	.weak		__nv_reservedSMEM_offset_0_alias
	.size		__nv_reservedSMEM_offset_0_alias, 0, 64
	.other		__nv_reservedSMEM_offset_0_alias,@"STO_CUDA_RESERVED_SHARED STV_DEFAULT"
__nv_reservedSMEM_offset_0_alias:
	.zero		0
	.zero		64


//--------------------- .nv.constant0._Z20ex3_1D_block_2D_gridPi --------------------------
	.section	.nv.constant0._Z20ex3_1D_block_2D_gridPi,"a",@progbits
	.sectionflags	@""
	.align	4
.nv.constant0._Z20ex3_1D_block_2D_gridPi:
	.zero		904


//--------------------- .nv.constant0._Z20ex3_3D_block_1D_gridPi --------------------------
	.section	.nv.constant0._Z20ex3_3D_block_1D_gridPi,"a",@progbits
	.sectionflags	@""
	.align	4
.nv.constant0._Z20ex3_3D_block_1D_gridPi:
	.zero		904


//--------------------- .nv.constant0._Z20ex3_2D_block_1D_gridPi --------------------------
	.section	.nv.constant0._Z20ex3_2D_block_1D_gridPi,"a",@progbits
	.sectionflags	@""
	.align	4
.nv.constant0._Z20ex3_2D_block_1D_gridPi:
	.zero		904


//--------------------- .nv.constant0._Z20ex3_1D_block_1D_gridPi --------------------------
	.section	.nv.constant0._Z20ex3_1D_block_1D_gridPi,"a",@progbits
	.sectionflags	@""
	.align	4
.nv.constant0._Z20ex3_1D_block_1D_gridPi:
	.zero		904


//--------------------- SYMBOLS --------------------------

	.type		.nv.reservedSmem.offset0,@object
	.size		.nv.reservedSmem.offset0,0x4
	.type		vprintf,@function
